	.headerflags	@"EF_CUDA_TEXMODE_UNIFIED EF_CUDA_64BIT_ADDRESS EF_CUDA_ACCELERATORS EF_CUDA_SM90 EF_CUDA_VIRTUAL_SM(EF_CUDA_SM90)"
	.elftype	@"ET_EXEC"


//--------------------- .nv.info                  --------------------------
	.section	.nv.info,"",@"SHT_CUDA_INFO"
	.align	4


	//----- nvinfo : EIATTR_REGCOUNT
	.align		4
        /*0000*/ 	.byte	0x04, 0x2f
        /*0002*/ 	.short	(.L_1 - .L_0)
	.align		4
.L_0:
        /*0004*/ 	.word	index@(triton_poi_fused_add_native_layer_norm_17)
        /*0008*/ 	.word	0x00000010


	//----- nvinfo : EIATTR_MIN_STACK_SIZE
	.align		4
.L_1:
        /*000c*/ 	.byte	0x04, 0x12
        /*000e*/ 	.short	(.L_3 - .L_2)
	.align		4
.L_2:
        /*0010*/ 	.word	index@(triton_poi_fused_add_native_layer_norm_17)
        /*0014*/ 	.word	0x00000000


	//----- nvinfo : EIATTR_FRAME_SIZE
	.align		4
.L_3:
        /*0018*/ 	.byte	0x04, 0x11
        /*001a*/ 	.short	(.L_5 - .L_4)
	.align		4
.L_4:
        /*001c*/ 	.word	index@(triton_poi_fused_add_native_layer_norm_17)
        /*0020*/ 	.word	0x00000000


	//----- nvinfo : EIATTR_MIN_STACK_SIZE
	.align		4
.L_5:
        /*0024*/ 	.byte	0x04, 0x12
        /*0026*/ 	.short	(.L_7 - .L_6)
	.align		4
.L_6:
        /*0028*/ 	.word	index@(triton_poi_fused_add_native_layer_norm_17)
        /*002c*/ 	.word	0x00000000
.L_7:


//--------------------- .nv.info.triton_poi_fused_add_native_layer_norm_17 --------------------------
	.section	.nv.info.triton_poi_fused_add_native_layer_norm_17,"",@"SHT_CUDA_INFO"
	.sectionflags	@""
	.align	4


	//----- nvinfo : EIATTR_CUDA_API_VERSION
	.align		4
        /*0000*/ 	.byte	0x04, 0x37
        /*0002*/ 	.short	(.L_9 - .L_8)
.L_8:
        /*0004*/ 	.word	0x0000007c


	//----- nvinfo : EIATTR_KPARAM_INFO
	.align		4
.L_9:
        /*0008*/ 	.byte	0x04, 0x17
        /*000a*/ 	.short	(.L_11 - .L_10)
.L_10:
        /*000c*/ 	.word	0x00000000
        /*0010*/ 	.short	0x0003
        /*0012*/ 	.short	0x0018
        /*0014*/ 	.byte	0x00, 0xf0, 0x11, 0x00


	//----- nvinfo : EIATTR_KPARAM_INFO
	.align		4
.L_11:
        /*0018*/ 	.byte	0x04, 0x17
        /*001a*/ 	.short	(.L_13 - .L_12)
.L_12:
        /*001c*/ 	.word	0x00000000
        /*0020*/ 	.short	0x0002
        /*0022*/ 	.short	0x0010
        /*0024*/ 	.byte	0x00, 0xf4, 0x21, 0x00


	//----- nvinfo : EIATTR_KPARAM_INFO
	.align		4
.L_13:
        /*0028*/ 	.byte	0x04, 0x17
        /*002a*/ 	.short	(.L_15 - .L_14)
.L_14:
        /*002c*/ 	.word	0x00000000
        /*0030*/ 	.short	0x0001
        /*0032*/ 	.short	0x0008
        /*0034*/ 	.byte	0x00, 0xf4, 0x21, 0x00


	//----- nvinfo : EIATTR_KPARAM_INFO
	.align		4
.L_15:
        /*0038*/ 	.byte	0x04, 0x17
        /*003a*/ 	.short	(.L_17 - .L_16)
.L_16:
        /*003c*/ 	.word	0x00000000
        /*0040*/ 	.short	0x0000
        /*0042*/ 	.short	0x0000
        /*0044*/ 	.byte	0x00, 0xf4, 0x21, 0x00


	//----- nvinfo : EIATTR_SPARSE_MMA_MASK
	.align		4
.L_17:
        /*0048*/ 	.byte	0x03, 0x50
        /*004a*/ 	.short	0x0000


	//----- nvinfo : EIATTR_MAXREG_COUNT
	.align		4
        /*004c*/ 	.byte	0x03, 0x1b
        /*004e*/ 	.short	0x00ff


	//----- nvinfo : EIATTR_EXIT_INSTR_OFFSETS
	.align		4
        /*0050*/ 	.byte	0x04, 0x1c
        /*0052*/ 	.short	(.L_19 - .L_18)


	//   ....[0]....
.L_18:
        /*0054*/ 	.word	0x00000340


	//   ....[1]....
        /*0058*/ 	.word	0x00000360


	//----- nvinfo : EIATTR_REQNTID
	.align		4
.L_19:
        /*005c*/ 	.byte	0x04, 0x10
        /*005e*/ 	.short	(.L_21 - .L_20)
.L_20:
        /*0060*/ 	.word	0x00000080
        /*0064*/ 	.word	0x00000001
        /*0068*/ 	.word	0x00000001


	//----- nvinfo : EIATTR_CBANK_PARAM_SIZE
	.align		4
.L_21:
        /*006c*/ 	.byte	0x03, 0x19
        /*006e*/ 	.short	0x001c


	//----- nvinfo : EIATTR_PARAM_CBANK
	.align		4
        /*0070*/ 	.byte	0x04, 0x0a
        /*0072*/ 	.short	(.L_23 - .L_22)
	.align		4
.L_22:
        /*0074*/ 	.word	index@(.nv.constant0.triton_poi_fused_add_native_layer_norm_17)
        /*0078*/ 	.short	0x0210
        /*007a*/ 	.short	0x001c


	//----- nvinfo : EIATTR_SW_WAR
	.align		4
.L_23:
        /*007c*/ 	.byte	0x04, 0x36
        /*007e*/ 	.short	(.L_25 - .L_24)
.L_24:
        /*0080*/ 	.word	0x00000008
.L_25:


//--------------------- .nv.callgraph             --------------------------
	.section	.nv.callgraph,"",@"SHT_CUDA_CALLGRAPH"
	.align	4
	.sectionentsize	8
	.align		4
        /*0000*/ 	.word	0x00000000
	.align		4
        /*0004*/ 	.word	0xffffffff
	.align		4
        /*0008*/ 	.word	0x00000000
	.align		4
        /*000c*/ 	.word	0xfffffffe
	.align		4
        /*0010*/ 	.word	0x00000000
	.align		4
        /*0014*/ 	.word	0xfffffffd
	.align		4
        /*0018*/ 	.word	0x00000000
	.align		4
        /*001c*/ 	.word	0xfffffffc


//--------------------- .text.triton_poi_fused_add_native_layer_norm_17 --------------------------
	.section	.text.triton_poi_fused_add_native_layer_norm_17,"ax",@progbits
	.align	128
        .global         triton_poi_fused_add_native_layer_norm_17
        .type           triton_poi_fused_add_native_layer_norm_17,@function
        .size           triton_poi_fused_add_native_layer_norm_17,(.L_x_1 - triton_poi_fused_add_native_layer_norm_17)
        .other          triton_poi_fused_add_native_layer_norm_17,@"STO_CUDA_ENTRY STV_DEFAULT"
triton_poi_fused_add_native_layer_norm_17:
.text.triton_poi_fused_add_native_layer_norm_17:
[----:B------:R-:W0:Y:S02]  /*0000*/  LDC R1, c[0x0][0x28] ;  /* 0x00000a00ff017b82 */ /* 0x000e240000000800 */
[----:B------:R-:W1:Y:S01]  /*0010*/  S2R R9, SR_TID.X ;  /* 0x0000000000097919 */ /* 0x000e620000002100 */
[----:B------:R-:W2:Y:S01]  /*0020*/  LDC.64 R6, c[0x0][0x220] ;  /* 0x00008800ff067b82 */ /* 0x000ea20000000a00 */
[----:B------:R-:W-:Y:S01]  /*0030*/  ULDC.64 UR4, c[0x0][0x208] ;  /* 0x0000820000047ab9 */ /* 0x000fe20000000a00 */
[----:B------:R-:W3:Y:S01]  /*0040*/  S2R R10, SR_CTAID.X ;  /* 0x00000000000a7919 */ /* 0x000ee20000002500 */
[----:B-1----:R-:W-:-:S05]  /*0050*/  LOP3.LUT R9, R9, 0x7f, RZ, 0xc0, !PT ;  /* 0x0000007f09097812 */ /* 0x002fca00078ec0ff */
[----:B---3--:R-:W-:Y:S01]  /*0060*/  IMAD R9, R10, 0x80, R9 ;  /* 0x000000800a097824 */ /* 0x008fe200078e0209 */
[----:B------:R-:W-:-:S04]  /*0070*/  SHF.R.S32.HI R10, RZ, 0x18, R10 ;  /* 0x00000018ff0a7819 */ /* 0x000fc8000001140a */
[----:B------:R-:W-:Y:S02]  /*0080*/  SHF.R.S32.HI R0, RZ, 0x1f, R9 ;  /* 0x0000001fff007819 */ /* 0x000fe40000011409 */
[----:B------:R-:W-:Y:S02]  /*0090*/  SGXT R10, R10, 0x1 ;  /* 0x000000010a0a781a */ /* 0x000fe40000000200 */
[-C--:B------:R-:W-:Y:S02]  /*00a0*/  LEA.HI R0, R0, R9.reuse, RZ, 0x2 ;  /* 0x0000000900007211 */ /* 0x080fe400078f10ff */
[----:B------:R-:W-:Y:S02]  /*00b0*/  LEA.HI R10, R10, R9, RZ, 0x6 ;  /* 0x000000090a0a7211 */ /* 0x000fe400078f30ff */
[--C-:B------:R-:W-:Y:S02]  /*00c0*/  SHF.R.S32.HI R2, RZ, 0x2, R0.reuse ;  /* 0x00000002ff027819 */ /* 0x100fe40000011400 */
[----:B------:R-:W-:-:S02]  /*00d0*/  SHF.R.S32.HI R3, RZ, 0x1f, R0 ;  /* 0x0000001fff037819 */ /* 0x000fc40000011400 */
[----:B------:R-:W-:Y:S02]  /*00e0*/  LOP3.LUT R0, R0, 0xfffffffc, RZ, 0xc0, !PT ;  /* 0xfffffffc00007812 */ /* 0x000fe400078ec0ff */
[----:B------:R-:W-:Y:S02]  /*00f0*/  LEA.HI R3, R3, R2, RZ, 0x4 ;  /* 0x0000000203037211 */ /* 0x000fe400078f20ff */
[----:B------:R-:W-:Y:S02]  /*0100*/  SHF.R.S32.HI R10, RZ, 0x6, R10 ;  /* 0x00000006ff0a7819 */ /* 0x000fe4000001140a */
[----:B------:R-:W-:Y:S02]  /*0110*/  LOP3.LUT R3, R3, 0xfff0, RZ, 0xc0, !PT ;  /* 0x0000fff003037812 */ /* 0x000fe400078ec0ff */
[----:B------:R-:W-:-:S03]  /*0120*/  ISETP.GE.AND P0, PT, R9, 0x100, PT ;  /* 0x000001000900780c */ /* 0x000fc60003f06270 */
[----:B------:R-:W-:-:S05]  /*0130*/  IMAD.IADD R8, R2, 0x1, -R3 ;  /* 0x0000000102087824 */ /* 0x000fca00078e0a03 */
[----:B------:R-:W-:-:S04]  /*0140*/  PRMT R2, R8, 0x8880, RZ ;  /* 0x0000888008027816 */ /* 0x000fc800000000ff */
[----:B------:R-:W-:-:S04]  /*0150*/  PRMT R2, R2, 0x7710, RZ ;  /* 0x0000771002027816 */ /* 0x000fc800000000ff */
[----:B------:R-:W-:-:S04]  /*0160*/  SHF.R.U32.HI R2, RZ, 0xd, R2 ;  /* 0x0000000dff027819 */ /* 0x000fc80000011602 */
[----:B------:R-:W-:-:S05]  /*0170*/  LOP3.LUT R3, R2, 0x3, RZ, 0xc0, !PT ;  /* 0x0000000302037812 */ /* 0x000fca00078ec0ff */
[----:B------:R-:W-:Y:S02]  /*0180*/  IMAD.IADD R4, R8, 0x1, R3 ;  /* 0x0000000108047824 */ /* 0x000fe400078e0203 */
[----:B------:R-:W1:Y:S03]  /*0190*/  LDC.64 R2, c[0x0][0x218] ;  /* 0x00008600ff027b82 */ /* 0x000e660000000a00 */
[C---:B------:R-:W-:Y:S02]  /*01a0*/  LOP3.LUT R11, R4.reuse, 0xfc, RZ, 0xc0, !PT ;  /* 0x000000fc040b7812 */ /* 0x040fe400078ec0ff */
[----:B------:R-:W-:-:S03]  /*01b0*/  PRMT R12, R4, 0x8880, RZ ;  /* 0x00008880040c7816 */ /* 0x000fc600000000ff */
[----:B------:R-:W3:Y:S01]  /*01c0*/  LDC.64 R4, c[0x0][0x210] ;  /* 0x00008400ff047b82 */ /* 0x000ee20000000a00 */
[----:B------:R-:W-:Y:S01]  /*01d0*/  IMAD.MOV R11, RZ, RZ, -R11 ;  /* 0x000000ffff0b7224 */ /* 0x000fe200078e0a0b */
[----:B------:R-:W-:-:S04]  /*01e0*/  SHF.R.S32.HI R12, RZ, 0x2, R12 ;  /* 0x00000002ff0c7819 */ /* 0x000fc8000001140c */
[----:B------:R-:W-:Y:S01]  /*01f0*/  PRMT R13, R11, 0x7710, RZ ;  /* 0x000077100b0d7816 */ /* 0x000fe200000000ff */
[----:B------:R-:W-:Y:S01]  /*0200*/  IMAD.IADD R11, R9, 0x1, -R0 ;  /* 0x00000001090b7824 */ /* 0x000fe200078e0a00 */
[----:B------:R-:W-:-:S03]  /*0210*/  PRMT R12, R12, 0x9910, RZ ;  /* 0x000099100c0c7816 */ /* 0x000fc600000000ff */
[----:B------:R-:W-:Y:S02]  /*0220*/  IMAD.IADD R8, R8, 0x1, R13 ;  /* 0x0000000108087824 */ /* 0x000fe400078e020d */
[----:B------:R-:W-:Y:S02]  /*0230*/  IMAD R10, R10, 0x4, R11 ;  /* 0x000000040a0a7824 */ /* 0x000fe400078e020b */
[----:B------:R-:W-:Y:S01]  /*0240*/  IMAD.MOV.U32 R13, RZ, RZ, R12 ;  /* 0x000000ffff0d7224 */ /* 0x000fe200078e000c */
[----:B------:R-:W-:Y:S01]  /*0250*/  PRMT R8, R8, 0x8880, RZ ;  /* 0x0000888008087816 */ /* 0x000fe200000000ff */
[----:B--2---:R-:W-:-:S04]  /*0260*/  IMAD.WIDE R6, R11, 0x4, R6 ;  /* 0x000000040b067825 */ /* 0x004fc800078e0206 */
[----:B------:R-:W-:Y:S02]  /*0270*/  IMAD R10, R13, 0x10, R10 ;  /* 0x000000100d0a7824 */ /* 0x000fe400078e020a */
[----:B------:R-:W-:Y:S02]  /*0280*/  IMAD.MOV.U32 R13, RZ, RZ, R8 ;  /* 0x000000ffff0d7224 */ /* 0x000fe400078e0008 */
[----:B------:R-:W-:Y:S02]  /*0290*/  IMAD.MOV.U32 R11, RZ, RZ, RZ ;  /* 0x000000ffff0b7224 */ /* 0x000fe400078e00ff */
[----:B------:R-:W-:Y:S02]  /*02a0*/  IMAD.MOV.U32 R8, RZ, RZ, RZ ;  /* 0x000000ffff087224 */ /* 0x000fe400078e00ff */
[----:B------:R-:W-:Y:S02]  /*02b0*/  IMAD R13, R13, 0x40, R10 ;  /* 0x000000400d0d7824 */ /* 0x000fe400078e020a */
[----:B---3--:R-:W-:Y:S01]  /*02c0*/  IMAD.WIDE R4, R9, 0x4, R4 ;  /* 0x0000000409047825 */ /* 0x008fe200078e0204 */
[----:B------:R-:W2:Y:S03]  /*02d0*/  @!P0 LDG.E.EL R11, desc[UR4][R6.64] ;  /* 0x00000004060b8981 */ /* 0x000ea6000c2e1900 */
[----:B------:R-:W-:Y:S01]  /*02e0*/  IMAD.MOV.U32 R0, RZ, RZ, RZ ;  /* 0x000000ffff007224 */ /* 0x000fe200078e00ff */
[----:B------:R-:W2:Y:S01]  /*02f0*/  @!P0 LDG.E R8, desc[UR4][R4.64] ;  /* 0x0000000404088981 */ /* 0x000ea2000c1e1900 */
[----:B-1----:R-:W-:-:S05]  /*0300*/  IMAD.WIDE R2, R13, 0x4, R2 ;  /* 0x000000040d027825 */ /* 0x002fca00078e0202 */
[----:B------:R-:W3:Y:S01]  /*0310*/  @!P0 LDG.E R0, desc[UR4][R2.64] ;  /* 0x0000000402008981 */ /* 0x000ee2000c1e1900 */
[----:B--2---:R-:W-:-:S04]  /*0320*/  FADD R11, R11, R8 ;  /* 0x000000080b0b7221 */ /* 0x004fc80000000000 */
[----:B---3--:R-:W-:Y:S01]  /*0330*/  FADD R11, R11, R0 ;  /* 0x000000000b0b7221 */ /* 0x008fe20000000000 */
[----:B------:R-:W-:Y:S06]  /*0340*/  @P0 EXIT ;  /* 0x000000000000094d */ /* 0x000fec0003800000 */
[----:B------:R-:W-:Y:S01]  /*0350*/  STG.E desc[UR4][R4.64], R11 ;  /* 0x0000000b04007986 */ /* 0x000fe2000c101904 */
[----:B------:R-:W-:Y:S05]  /*0360*/  EXIT ;  /* 0x000000000000794d */ /* 0x000fea0003800000 */
.L_x_0:
[----:B------:R-:W-:-:S00]  /*0370*/  BRA `(.L_x_0) ;  /* 0xfffffffc00fc7947 */ /* 0x000fc0000383ffff */
[----:B------:R-:W-:-:S00]  /*0380*/  NOP ;  /* 0x0000000000007918 */ /* 0x000fc00000000000 */
[----:B------:R-:W-:-:S00]  /*0390*/  NOP ;  /* 0x0000000000007918 */ /* 0x000fc00000000000 */
[----:B------:R-:W-:-:S00]  /*03a0*/  NOP ;  /* 0x0000000000007918 */ /* 0x000fc00000000000 */
[----:B------:R-:W-:-:S00]  /*03b0*/  NOP ;  /* 0x0000000000007918 */ /* 0x000fc00000000000 */
[----:B------:R-:W-:-:S00]  /*03c0*/  NOP ;  /* 0x0000000000007918 */ /* 0x000fc00000000000 */
[----:B------:R-:W-:-:S00]  /*03d0*/  NOP ;  /* 0x0000000000007918 */ /* 0x000fc00000000000 */
[----:B------:R-:W-:-:S00]  /*03e0*/  NOP ;  /* 0x0000000000007918 */ /* 0x000fc00000000000 */
[----:B------:R-:W-:-:S00]  /*03f0*/  NOP ;  /* 0x0000000000007918 */ /* 0x000fc00000000000 */
.L_x_1:


//--------------------- .nv.constant0.triton_poi_fused_add_native_layer_norm_17 --------------------------
	.section	.nv.constant0.triton_poi_fused_add_native_layer_norm_17,"a",@progbits
	.sectionflags	@""
	.align	4
.nv.constant0.triton_poi_fused_add_native_layer_norm_17:
	.zero		556
